//
// Generated by NVIDIA NVVM Compiler
//
// Compiler Build ID: CL-36424714
// Cuda compilation tools, release 13.0, V13.0.88
// Based on NVVM 20.0.0
//

.version 9.0
.target sm_100
.address_size 64

	// .globl	_Z18kernelGetDivisiblePiS_S_i
.extern .shared .align 16 .b8 count[];

.visible .entry _Z18kernelGetDivisiblePiS_S_i(
	.param .u64 .ptr .align 1 _Z18kernelGetDivisiblePiS_S_i_param_0,
	.param .u64 .ptr .align 1 _Z18kernelGetDivisiblePiS_S_i_param_1,
	.param .u64 .ptr .align 1 _Z18kernelGetDivisiblePiS_S_i_param_2,
	.param .u32 _Z18kernelGetDivisiblePiS_S_i_param_3
)
{
	.reg .pred 	%p<2>;
	.reg .b32 	%r<11>;
	.reg .b64 	%rd<11>;

	ld.param.u64 	%rd1, [_Z18kernelGetDivisiblePiS_S_i_param_0];
	ld.param.u64 	%rd2, [_Z18kernelGetDivisiblePiS_S_i_param_1];
	ld.param.u64 	%rd3, [_Z18kernelGetDivisiblePiS_S_i_param_2];
	ld.param.u32 	%r3, [_Z18kernelGetDivisiblePiS_S_i_param_3];
	cvta.to.global.u64 	%rd4, %rd3;
	mov.u32 	%r4, %tid.x;
	mul.wide.u32 	%rd5, %r4, 4;
	add.s64 	%rd6, %rd4, %rd5;
	ld.global.u32 	%r1, [%rd6];
	rem.s32 	%r5, %r1, %r3;
	shl.b32 	%r6, %r5, 2;
	mov.u32 	%r7, count;
	add.s32 	%r8, %r7, %r6;
	atom.shared.add.u32 	%r2, [%r8], 1;
	setp.ne.s32 	%p1, %r5, 0;
	@%p1 bra 	$L__BB0_2;
	cvta.to.global.u64 	%rd7, %rd1;
	mul.wide.s32 	%rd8, %r2, 4;
	add.s64 	%rd9, %rd7, %rd8;
	st.global.u32 	[%rd9], %r1;
$L__BB0_2:
	cvta.to.global.u64 	%rd10, %rd2;
	bar.sync 	0;
	ld.shared.u32 	%r9, [count];
	st.global.u32 	[%rd10], %r9;
	mov.b32 	%r10, 0;
	st.shared.u32 	[count], %r10;
	ret;

}


// ===== COMPILED SASS (sm_100) =====

	.target	sm_100

	.elftype	@"ET_EXEC"


//--------------------- .note.nv.tkinfo           --------------------------
	.section	.note.nv.tkinfo,"",@"SHT_NOTE"
	.sectionflags	@"SHF_NOTE_NV_TKINFO"
	.tkinfo
        /*0018*/ 	.word	0x00000002
        /*0030*/ 	.string	""
        /*0030*/ 	.string	"ptxas"
        /*0030*/ 	.string	"Cuda compilation tools, release 13.0, V13.0.88"
        /*0030*/ 	.string	"Build cuda_13.0.r13.0/compiler.36424714_0"
        /*0030*/ 	.string	"-arch sm_100 -m 64 "



//--------------------- .note.nv.cuinfo           --------------------------
	.section	.note.nv.cuinfo,"",@"SHT_NOTE"
	.sectionflags	@"SHF_NOTE_NV_CUINFO"
        /*0018*/ 	.short	0x0002
        /*001a*/ 	.short	0x0064
        /*001c*/ 	.short	0x0082
	.zero		2


//--------------------- .nv.info                  --------------------------
	.section	.nv.info,"",@"SHT_CUDA_INFO"
	.align	4


	//----- nvinfo : EIATTR_REGCOUNT
	.align		4
        /*0000*/ 	.byte	0x04, 0x2f
        /*0002*/ 	.short	(.L_1 - .L_0)
	.align		4
.L_0:
        /*0004*/ 	.word	index@(_Z18kernelGetDivisiblePiS_S_i)
        /*0008*/ 	.word	0x0000000e


	//----- nvinfo : EIATTR_FRAME_SIZE
	.align		4
.L_1:
        /*000c*/ 	.byte	0x04, 0x11
        /*000e*/ 	.short	(.L_3 - .L_2)
	.align		4
.L_2:
        /*0010*/ 	.word	index@(_Z18kernelGetDivisiblePiS_S_i)
        /*0014*/ 	.word	0x00000000


	//----- nvinfo : EIATTR_MIN_STACK_SIZE
	.align		4
.L_3:
        /*0018*/ 	.byte	0x04, 0x12
        /*001a*/ 	.short	(.L_5 - .L_4)
	.align		4
.L_4:
        /*001c*/ 	.word	index@(_Z18kernelGetDivisiblePiS_S_i)
        /*0020*/ 	.word	0x00000000
.L_5:


//--------------------- .nv.compat                --------------------------
	.section	.nv.compat,"",@"SHT_CUDA_COMPAT_INFO"
	.align	4
        /*0000*/ 	.byte	0x02, 0x09, 0x00, 0x00, 0x02, 0x02, 0x01, 0x00, 0x02, 0x05, 0x05, 0x00, 0x03, 0x07, 0x01, 0x01
        /*0010*/ 	.byte	0x02, 0x03, 0x00, 0x00, 0x02, 0x06, 0x01, 0x00, 0x04, 0x0b, 0x08, 0x00, 0x09, 0x00, 0x00, 0x00
        /*0020*/ 	.byte	0x00, 0x00, 0x00, 0x00


//--------------------- .nv.info._Z18kernelGetDivisiblePiS_S_i --------------------------
	.section	.nv.info._Z18kernelGetDivisiblePiS_S_i,"",@"SHT_CUDA_INFO"
	.sectionflags	@""
	.align	4


	//----- nvinfo : EIATTR_CUDA_API_VERSION
	.align		4
        /*0000*/ 	.byte	0x04, 0x37
        /*0002*/ 	.short	(.L_7 - .L_6)
.L_6:
        /*0004*/ 	.word	0x00000082


	//----- nvinfo : EIATTR_KPARAM_INFO
	.align		4
.L_7:
        /*0008*/ 	.byte	0x04, 0x17
        /*000a*/ 	.short	(.L_9 - .L_8)
.L_8:
        /*000c*/ 	.word	0x00000000
        /*0010*/ 	.short	0x0003
        /*0012*/ 	.short	0x0018
        /*0014*/ 	.byte	0x00, 0xf0, 0x11, 0x00


	//----- nvinfo : EIATTR_KPARAM_INFO
	.align		4
.L_9:
        /*0018*/ 	.byte	0x04, 0x17
        /*001a*/ 	.short	(.L_11 - .L_10)
.L_10:
        /*001c*/ 	.word	0x00000000
        /*0020*/ 	.short	0x0002
        /*0022*/ 	.short	0x0010
        /*0024*/ 	.byte	0x00, 0xf5, 0x21, 0x00


	//----- nvinfo : EIATTR_KPARAM_INFO
	.align		4
.L_11:
        /*0028*/ 	.byte	0x04, 0x17
        /*002a*/ 	.short	(.L_13 - .L_12)
.L_12:
        /*002c*/ 	.word	0x00000000
        /*0030*/ 	.short	0x0001
        /*0032*/ 	.short	0x0008
        /*0034*/ 	.byte	0x00, 0xf5, 0x21, 0x00


	//----- nvinfo : EIATTR_KPARAM_INFO
	.align		4
.L_13:
        /*0038*/ 	.byte	0x04, 0x17
        /*003a*/ 	.short	(.L_15 - .L_14)
.L_14:
        /*003c*/ 	.word	0x00000000
        /*0040*/ 	.short	0x0000
        /*0042*/ 	.short	0x0000
        /*0044*/ 	.byte	0x00, 0xf5, 0x21, 0x00


	//----- nvinfo : EIATTR_SPARSE_MMA_MASK
	.align		4
.L_15:
        /*0048*/ 	.byte	0x03, 0x50
        /*004a*/ 	.short	0x0000


	//----- nvinfo : EIATTR_MAXREG_COUNT
	.align		4
        /*004c*/ 	.byte	0x03, 0x1b
        /*004e*/ 	.short	0x00ff


	//----- nvinfo : EIATTR_NUM_BARRIERS
	.align		4
        /*0050*/ 	.byte	0x02, 0x4c
        /*0052*/ 	.byte	0x01
	.zero		1


	//----- nvinfo : EIATTR_MERCURY_ISA_VERSION
	.align		4
        /*0054*/ 	.byte	0x03, 0x5f
        /*0056*/ 	.short	0x0101


	//----- nvinfo : EIATTR_VRC_CTA_INIT_COUNT
	.align		4
        /*0058*/ 	.byte	0x02, 0x4a
	.zero		1
	.zero		1


	//----- nvinfo : EIATTR_EXIT_INSTR_OFFSETS
	.align		4
        /*005c*/ 	.byte	0x04, 0x1c
        /*005e*/ 	.short	(.L_17 - .L_16)


	//   ....[0]....
.L_16:
        /*0060*/ 	.word	0x000002b0


	//----- nvinfo : EIATTR_CBANK_PARAM_SIZE
	.align		4
.L_17:
        /*0064*/ 	.byte	0x03, 0x19
        /*0066*/ 	.short	0x001c


	//----- nvinfo : EIATTR_PARAM_CBANK
	.align		4
        /*0068*/ 	.byte	0x04, 0x0a
        /*006a*/ 	.short	(.L_19 - .L_18)
	.align		4
.L_18:
        /*006c*/ 	.word	index@(.nv.constant0._Z18kernelGetDivisiblePiS_S_i)
        /*0070*/ 	.short	0x0380
        /*0072*/ 	.short	0x001c


	//----- nvinfo : EIATTR_SW_WAR
	.align		4
.L_19:
        /*0074*/ 	.byte	0x04, 0x36
        /*0076*/ 	.short	(.L_21 - .L_20)
.L_20:
        /*0078*/ 	.word	0x00000008
.L_21:


//--------------------- .nv.callgraph             --------------------------
	.section	.nv.callgraph,"",@"SHT_CUDA_CALLGRAPH"
	.align	4
	.sectionentsize	8
	.align		4
        /*0000*/ 	.word	0x00000000
	.align		4
        /*0004*/ 	.word	0xffffffff
	.align		4
        /*0008*/ 	.word	0x00000000
	.align		4
        /*000c*/ 	.word	0xfffffffe
	.align		4
        /*0010*/ 	.word	0x00000000
	.align		4
        /*0014*/ 	.word	0xfffffffd
	.align		4
        /*0018*/ 	.word	0x00000000
	.align		4
        /*001c*/ 	.word	0xfffffffc


//--------------------- .text._Z18kernelGetDivisiblePiS_S_i --------------------------
	.section	.text._Z18kernelGetDivisiblePiS_S_i,"ax",@progbits
	.align	128
        .global         _Z18kernelGetDivisiblePiS_S_i
        .type           _Z18kernelGetDivisiblePiS_S_i,@function
        .size           _Z18kernelGetDivisiblePiS_S_i,(.L_x_1 - _Z18kernelGetDivisiblePiS_S_i)
        .other          _Z18kernelGetDivisiblePiS_S_i,@"STO_CUDA_ENTRY STV_DEFAULT"
_Z18kernelGetDivisiblePiS_S_i:
.text._Z18kernelGetDivisiblePiS_S_i:
[----:B------:R-:W-:Y:S01]  /*0000*/  LDC R1, c[0x0][0x37c] ;  /* 0x0000df00ff017b82 */ /* 0x000fe20000000800 */
[----:B------:R-:W0:Y:S07]  /*0010*/  S2R R5, SR_TID.X ;  /* 0x0000000000057919 */ /* 0x000e2e0000002100 */
[----:B------:R-:W0:Y:S01]  /*0020*/  LDC.64 R2, c[0x0][0x390] ;  /* 0x0000e400ff027b82 */ /* 0x000e220000000a00 */
[----:B------:R-:W1:Y:S07]  /*0030*/  LDCU.64 UR6, c[0x0][0x358] ;  /* 0x00006b00ff0677ac */ /* 0x000e6e0008000a00 */
[----:B------:R-:W2:Y:S01]  /*0040*/  LDC R6, c[0x0][0x398] ;  /* 0x0000e600ff067b82 */ /* 0x000ea20000000800 */
[----:B0-----:R-:W-:-:S05]  /*0050*/  IMAD.WIDE.U32 R2, R5, 0x4, R2 ;  /* 0x0000000405027825 */ /* 0x001fca00078e0002 */
[----:B-1----:R-:W3:Y:S01]  /*0060*/  LDG.E R7, desc[UR6][R2.64] ;  /* 0x0000000602077981 */ /* 0x002ee2000c1e1900 */
[----:B--2---:R-:W-:Y:S01]  /*0070*/  IABS R9, R6 ;  /* 0x0000000600097213 */ /* 0x004fe20000000000 */
[----:B------:R-:W0:Y:S01]  /*0080*/  S2UR UR5, SR_CgaCtaId ;  /* 0x00000000000579c3 */ /* 0x000e220000008800 */
[----:B------:R-:W-:Y:S02]  /*0090*/  UMOV UR4, 0x400 ;  /* 0x0000040000047882 */ /* 0x000fe40000000000 */
[----:B------:R-:W1:Y:S08]  /*00a0*/  I2F.RP R0, R9 ;  /* 0x0000000900007306 */ /* 0x000e700000209400 */
[----:B-1----:R-:W1:Y:S01]  /*00b0*/  MUFU.RCP R0, R0 ;  /* 0x0000000000007308 */ /* 0x002e620000001000 */
[----:B0-----:R-:W-:Y:S01]  /*00c0*/  ULEA UR4, UR5, UR4, 0x18 ;  /* 0x0000000405047291 */ /* 0x001fe2000f8ec0ff */
[----:B-1----:R-:W-:-:S06]  /*00d0*/  VIADD R4, R0, 0xffffffe ;  /* 0x0ffffffe00047836 */ /* 0x002fcc0000000000 */
[----:B------:R0:W1:Y:S02]  /*00e0*/  F2I.FTZ.U32.TRUNC.NTZ R5, R4 ;  /* 0x0000000400057305 */ /* 0x000064000021f000 */
[----:B0-----:R-:W-:Y:S02]  /*00f0*/  HFMA2 R4, -RZ, RZ, 0, 0 ;  /* 0x00000000ff047431 */ /* 0x001fe400000001ff */
[----:B-1----:R-:W-:-:S04]  /*0100*/  IMAD.MOV R8, RZ, RZ, -R5 ;  /* 0x000000ffff087224 */ /* 0x002fc800078e0a05 */
[----:B------:R-:W-:-:S04]  /*0110*/  IMAD R11, R8, R9, RZ ;  /* 0x00000009080b7224 */ /* 0x000fc800078e02ff */
[----:B------:R-:W-:-:S04]  /*0120*/  IMAD.HI.U32 R5, R5, R11, R4 ;  /* 0x0000000b05057227 */ /* 0x000fc800078e0004 */
[----:B------:R-:W-:Y:S01]  /*0130*/  IMAD.MOV.U32 R11, RZ, RZ, 0x1 ;  /* 0x00000001ff0b7424 */ /* 0x000fe200078e00ff */
[----:B---3--:R-:W-:Y:S02]  /*0140*/  IABS R2, R7 ;  /* 0x0000000700027213 */ /* 0x008fe40000000000 */
[----:B------:R-:W-:-:S03]  /*0150*/  ISETP.GE.AND P2, PT, R7, RZ, PT ;  /* 0x000000ff0700720c */ /* 0x000fc60003f46270 */
[----:B------:R-:W-:-:S04]  /*0160*/  IMAD.HI.U32 R5, R5, R2, RZ ;  /* 0x0000000205057227 */ /* 0x000fc800078e00ff */
[----:B------:R-:W-:-:S04]  /*0170*/  IMAD.MOV R5, RZ, RZ, -R5 ;  /* 0x000000ffff057224 */ /* 0x000fc800078e0a05 */
[C---:B------:R-:W-:Y:S02]  /*0180*/  IMAD R0, R9.reuse, R5, R2 ;  /* 0x0000000509007224 */ /* 0x040fe400078e0202 */
[----:B------:R-:W0:Y:S03]  /*0190*/  LDC.64 R4, c[0x0][0x388] ;  /* 0x0000e200ff047b82 */ /* 0x000e260000000a00 */
[----:B------:R-:W-:-:S13]  /*01a0*/  ISETP.GT.U32.AND P0, PT, R9, R0, PT ;  /* 0x000000000900720c */ /* 0x000fda0003f04070 */
[----:B------:R-:W-:Y:S02]  /*01b0*/  @!P0 IADD3 R0, PT, PT, R0, -R9, RZ ;  /* 0x8000000900008210 */ /* 0x000fe40007ffe0ff */
[----:B------:R-:W-:Y:S02]  /*01c0*/  ISETP.NE.AND P0, PT, R6, RZ, PT ;  /* 0x000000ff0600720c */ /* 0x000fe40003f05270 */
[----:B------:R-:W-:-:S13]  /*01d0*/  ISETP.GT.U32.AND P1, PT, R9, R0, PT ;  /* 0x000000000900720c */ /* 0x000fda0003f24070 */
[----:B------:R-:W-:-:S05]  /*01e0*/  @!P1 IMAD.IADD R0, R0, 0x1, -R9 ;  /* 0x0000000100009824 */ /* 0x000fca00078e0a09 */
[----:B------:R-:W-:Y:S02]  /*01f0*/  @!P2 IADD3 R0, PT, PT, -R0, RZ, RZ ;  /* 0x000000ff0000a210 */ /* 0x000fe40007ffe1ff */
[----:B------:R-:W-:-:S04]  /*0200*/  @!P0 LOP3.LUT R0, RZ, R6, RZ, 0x33, !PT ;  /* 0x00000006ff008212 */ /* 0x000fc800078e33ff */
[C---:B------:R-:W-:Y:S02]  /*0210*/  ISETP.NE.AND P0, PT, R0.reuse, RZ, PT ;  /* 0x000000ff0000720c */ /* 0x040fe40003f05270 */
[----:B------:R-:W-:-:S05]  /*0220*/  LEA R0, R0, UR4, 0x2 ;  /* 0x0000000400007c11 */ /* 0x000fca000f8e10ff */
[----:B------:R-:W1:Y:S06]  /*0230*/  ATOMS.ADD R11, [R0], R11 ;  /* 0x0000000b000b738c */ /* 0x000e6c0000000000 */
[----:B------:R-:W1:Y:S02]  /*0240*/  @!P0 LDC.64 R2, c[0x0][0x380] ;  /* 0x0000e000ff028b82 */ /* 0x000e640000000a00 */
[----:B-1----:R-:W-:-:S05]  /*0250*/  @!P0 IMAD.WIDE R2, R11, 0x4, R2 ;  /* 0x000000040b028825 */ /* 0x002fca00078e0202 */
[----:B------:R-:W-:Y:S01]  /*0260*/  @!P0 STG.E desc[UR6][R2.64], R7 ;  /* 0x0000000702008986 */ /* 0x000fe2000c101906 */
[----:B------:R-:W-:Y:S06]  /*0270*/  BAR.SYNC.DEFER_BLOCKING 0x0 ;  /* 0x0000000000007b1d */ /* 0x000fec0000010000 */
[----:B------:R-:W0:Y:S04]  /*0280*/  LDS R9, [UR4] ;  /* 0x00000004ff097984 */ /* 0x000e280008000800 */
[----:B------:R-:W-:Y:S04]  /*0290*/  STS [UR4], RZ ;  /* 0x000000ffff007988 */ /* 0x000fe80008000804 */
[----:B0-----:R-:W-:Y:S01]  /*02a0*/  STG.E desc[UR6][R4.64], R9 ;  /* 0x0000000904007986 */ /* 0x001fe2000c101906 */
[----:B------:R-:W-:Y:S05]  /*02b0*/  EXIT ;  /* 0x000000000000794d */ /* 0x000fea0003800000 */
.L_x_0:
[----:B------:R-:W-:-:S00]  /*02c0*/  BRA `(.L_x_0) ;  /* 0xfffffffc00fc7947 */ /* 0x000fc0000383ffff */
[----:B------:R-:W-:-:S00]  /*02d0*/  NOP ;  /* 0x0000000000007918 */ /* 0x000fc00000000000 */
        /* <DEDUP_REMOVED lines=10> */
.L_x_1:


//--------------------- .nv.shared._Z18kernelGetDivisiblePiS_S_i --------------------------
	.section	.nv.shared._Z18kernelGetDivisiblePiS_S_i,"aw",@nobits
	.sectionflags	@""
	.align	16
	.zero		1024


//--------------------- .nv.shared.reserved.0     --------------------------
	.section	.nv.shared.reserved.0,"aw",@nobits
	.weak		__nv_reservedSMEM_offset_0_alias
	.size		__nv_reservedSMEM_offset_0_alias, 0, 64
	.other		__nv_reservedSMEM_offset_0_alias,@"STO_CUDA_RESERVED_SHARED STV_DEFAULT"
__nv_reservedSMEM_offset_0_alias:
	.zero		0
	.zero		64


//--------------------- .nv.constant0._Z18kernelGetDivisiblePiS_S_i --------------------------
	.section	.nv.constant0._Z18kernelGetDivisiblePiS_S_i,"a",@progbits
	.sectionflags	@""
	.align	4
.nv.constant0._Z18kernelGetDivisiblePiS_S_i:
	.zero		924


//--------------------- SYMBOLS --------------------------

	.type		.nv.reservedSmem.offset0,@object
	.size		.nv.reservedSmem.offset0,0x4
	.type		.nv.reservedSmem.cap,@object
	.size		.nv.reservedSmem.cap,0x4
